//
// Generated by NVIDIA NVVM Compiler
//
// Compiler Build ID: CL-36424714
// Cuda compilation tools, release 13.0, V13.0.88
// Based on NVVM 20.0.0
//

.version 9.0
.target sm_100
.address_size 64

	// .globl	_Z16matrixmul_kernelIfEvPT_S1_S1_j
// _ZZ16matrixmul_kernelIfEvPT_S1_S1_jE2As has been demoted
// _ZZ16matrixmul_kernelIfEvPT_S1_S1_jE2Bs has been demoted

.visible .entry _Z16matrixmul_kernelIfEvPT_S1_S1_j(
	.param .u64 .ptr .align 1 _Z16matrixmul_kernelIfEvPT_S1_S1_j_param_0,
	.param .u64 .ptr .align 1 _Z16matrixmul_kernelIfEvPT_S1_S1_j_param_1,
	.param .u64 .ptr .align 1 _Z16matrixmul_kernelIfEvPT_S1_S1_j_param_2,
	.param .u32 _Z16matrixmul_kernelIfEvPT_S1_S1_j_param_3
)
{
	.reg .pred 	%p<6>;
	.reg .b32 	%r<43>;
	.reg .b32 	%f<111>;
	.reg .b64 	%rd<13>;
	// demoted variable
	.shared .align 4 .b8 _ZZ16matrixmul_kernelIfEvPT_S1_S1_jE2As[4096];
	// demoted variable
	.shared .align 4 .b8 _ZZ16matrixmul_kernelIfEvPT_S1_S1_jE2Bs[4096];
	ld.param.u64 	%rd3, [_Z16matrixmul_kernelIfEvPT_S1_S1_j_param_0];
	ld.param.u64 	%rd4, [_Z16matrixmul_kernelIfEvPT_S1_S1_j_param_1];
	ld.param.u64 	%rd5, [_Z16matrixmul_kernelIfEvPT_S1_S1_j_param_2];
	ld.param.u32 	%r24, [_Z16matrixmul_kernelIfEvPT_S1_S1_j_param_3];
	mov.u32 	%r38, %tid.x;
	mov.u32 	%r40, %tid.y;
	mov.u32 	%r25, %ctaid.x;
	mov.u32 	%r26, %ctaid.y;
	mov.u32 	%r27, %ntid.y;
	mad.lo.s32 	%r3, %r26, %r27, %r40;
	mov.u32 	%r28, %ntid.x;
	mad.lo.s32 	%r4, %r25, %r28, %r38;
	add.s32 	%r5, %r24, 31;
	setp.lt.u32 	%p1, %r5, 32;
	mov.f32 	%f110, 0f00000000;
	@%p1 bra 	$L__BB0_7;
	shl.b32 	%r29, %r40, 7;
	mov.u32 	%r30, _ZZ16matrixmul_kernelIfEvPT_S1_S1_jE2As;
	add.s32 	%r6, %r30, %r29;
	shl.b32 	%r31, %r38, 2;
	add.s32 	%r7, %r6, %r31;
	mov.u32 	%r32, _ZZ16matrixmul_kernelIfEvPT_S1_S1_jE2Bs;
	add.s32 	%r9, %r32, %r31;
	add.s32 	%r8, %r9, %r29;
	shr.u32 	%r33, %r5, 5;
	neg.s32 	%r42, %r33;
	mad.lo.s32 	%r41, %r40, %r24, %r4;
	shl.b32 	%r12, %r24, 5;
	mad.lo.s32 	%r39, %r24, %r3, %r38;
	cvta.to.global.u64 	%rd1, %rd3;
	cvta.to.global.u64 	%rd2, %rd4;
	mov.f32 	%f110, 0f00000000;
$L__BB0_2:
	max.u32 	%r34, %r38, %r3;
	setp.ge.u32 	%p2, %r34, %r24;
	mov.f32 	%f108, 0f00000000;
	@%p2 bra 	$L__BB0_4;
	mul.wide.u32 	%rd6, %r39, 4;
	add.s64 	%rd7, %rd1, %rd6;
	ld.global.f32 	%f108, [%rd7];
$L__BB0_4:
	st.shared.f32 	[%r7], %f108;
	mov.f32 	%f109, 0f00000000;
	max.u32 	%r35, %r4, %r40;
	setp.ge.u32 	%p3, %r35, %r24;
	@%p3 bra 	$L__BB0_6;
	mul.wide.u32 	%rd8, %r41, 4;
	add.s64 	%rd9, %rd2, %rd8;
	ld.global.f32 	%f109, [%rd9];
$L__BB0_6:
	st.shared.f32 	[%r8], %f109;
	bar.sync 	0;
	ld.shared.f32 	%f12, [%r6];
	ld.shared.f32 	%f13, [%r9];
	fma.rn.f32 	%f14, %f12, %f13, %f110;
	ld.shared.f32 	%f15, [%r6+4];
	ld.shared.f32 	%f16, [%r9+128];
	fma.rn.f32 	%f17, %f15, %f16, %f14;
	ld.shared.f32 	%f18, [%r6+8];
	ld.shared.f32 	%f19, [%r9+256];
	fma.rn.f32 	%f20, %f18, %f19, %f17;
	ld.shared.f32 	%f21, [%r6+12];
	ld.shared.f32 	%f22, [%r9+384];
	fma.rn.f32 	%f23, %f21, %f22, %f20;
	ld.shared.f32 	%f24, [%r6+16];
	ld.shared.f32 	%f25, [%r9+512];
	fma.rn.f32 	%f26, %f24, %f25, %f23;
	ld.shared.f32 	%f27, [%r6+20];
	ld.shared.f32 	%f28, [%r9+640];
	fma.rn.f32 	%f29, %f27, %f28, %f26;
	ld.shared.f32 	%f30, [%r6+24];
	ld.shared.f32 	%f31, [%r9+768];
	fma.rn.f32 	%f32, %f30, %f31, %f29;
	ld.shared.f32 	%f33, [%r6+28];
	ld.shared.f32 	%f34, [%r9+896];
	fma.rn.f32 	%f35, %f33, %f34, %f32;
	ld.shared.f32 	%f36, [%r6+32];
	ld.shared.f32 	%f37, [%r9+1024];
	fma.rn.f32 	%f38, %f36, %f37, %f35;
	ld.shared.f32 	%f39, [%r6+36];
	ld.shared.f32 	%f40, [%r9+1152];
	fma.rn.f32 	%f41, %f39, %f40, %f38;
	ld.shared.f32 	%f42, [%r6+40];
	ld.shared.f32 	%f43, [%r9+1280];
	fma.rn.f32 	%f44, %f42, %f43, %f41;
	ld.shared.f32 	%f45, [%r6+44];
	ld.shared.f32 	%f46, [%r9+1408];
	fma.rn.f32 	%f47, %f45, %f46, %f44;
	ld.shared.f32 	%f48, [%r6+48];
	ld.shared.f32 	%f49, [%r9+1536];
	fma.rn.f32 	%f50, %f48, %f49, %f47;
	ld.shared.f32 	%f51, [%r6+52];
	ld.shared.f32 	%f52, [%r9+1664];
	fma.rn.f32 	%f53, %f51, %f52, %f50;
	ld.shared.f32 	%f54, [%r6+56];
	ld.shared.f32 	%f55, [%r9+1792];
	fma.rn.f32 	%f56, %f54, %f55, %f53;
	ld.shared.f32 	%f57, [%r6+60];
	ld.shared.f32 	%f58, [%r9+1920];
	fma.rn.f32 	%f59, %f57, %f58, %f56;
	ld.shared.f32 	%f60, [%r6+64];
	ld.shared.f32 	%f61, [%r9+2048];
	fma.rn.f32 	%f62, %f60, %f61, %f59;
	ld.shared.f32 	%f63, [%r6+68];
	ld.shared.f32 	%f64, [%r9+2176];
	fma.rn.f32 	%f65, %f63, %f64, %f62;
	ld.shared.f32 	%f66, [%r6+72];
	ld.shared.f32 	%f67, [%r9+2304];
	fma.rn.f32 	%f68, %f66, %f67, %f65;
	ld.shared.f32 	%f69, [%r6+76];
	ld.shared.f32 	%f70, [%r9+2432];
	fma.rn.f32 	%f71, %f69, %f70, %f68;
	ld.shared.f32 	%f72, [%r6+80];
	ld.shared.f32 	%f73, [%r9+2560];
	fma.rn.f32 	%f74, %f72, %f73, %f71;
	ld.shared.f32 	%f75, [%r6+84];
	ld.shared.f32 	%f76, [%r9+2688];
	fma.rn.f32 	%f77, %f75, %f76, %f74;
	ld.shared.f32 	%f78, [%r6+88];
	ld.shared.f32 	%f79, [%r9+2816];
	fma.rn.f32 	%f80, %f78, %f79, %f77;
	ld.shared.f32 	%f81, [%r6+92];
	ld.shared.f32 	%f82, [%r9+2944];
	fma.rn.f32 	%f83, %f81, %f82, %f80;
	ld.shared.f32 	%f84, [%r6+96];
	ld.shared.f32 	%f85, [%r9+3072];
	fma.rn.f32 	%f86, %f84, %f85, %f83;
	ld.shared.f32 	%f87, [%r6+100];
	ld.shared.f32 	%f88, [%r9+3200];
	fma.rn.f32 	%f89, %f87, %f88, %f86;
	ld.shared.f32 	%f90, [%r6+104];
	ld.shared.f32 	%f91, [%r9+3328];
	fma.rn.f32 	%f92, %f90, %f91, %f89;
	ld.shared.f32 	%f93, [%r6+108];
	ld.shared.f32 	%f94, [%r9+3456];
	fma.rn.f32 	%f95, %f93, %f94, %f92;
	ld.shared.f32 	%f96, [%r6+112];
	ld.shared.f32 	%f97, [%r9+3584];
	fma.rn.f32 	%f98, %f96, %f97, %f95;
	ld.shared.f32 	%f99, [%r6+116];
	ld.shared.f32 	%f100, [%r9+3712];
	fma.rn.f32 	%f101, %f99, %f100, %f98;
	ld.shared.f32 	%f102, [%r6+120];
	ld.shared.f32 	%f103, [%r9+3840];
	fma.rn.f32 	%f104, %f102, %f103, %f101;
	ld.shared.f32 	%f105, [%r6+124];
	ld.shared.f32 	%f106, [%r9+3968];
	fma.rn.f32 	%f110, %f105, %f106, %f104;
	bar.sync 	0;
	add.s32 	%r42, %r42, 1;
	setp.ne.s32 	%p4, %r42, 0;
	add.s32 	%r41, %r41, %r12;
	add.s32 	%r40, %r40, 32;
	add.s32 	%r39, %r39, 32;
	add.s32 	%r38, %r38, 32;
	@%p4 bra 	$L__BB0_2;
$L__BB0_7:
	max.u32 	%r36, %r3, %r4;
	setp.ge.u32 	%p5, %r36, %r24;
	@%p5 bra 	$L__BB0_9;
	mad.lo.s32 	%r37, %r24, %r3, %r4;
	cvta.to.global.u64 	%rd10, %rd5;
	mul.wide.u32 	%rd11, %r37, 4;
	add.s64 	%rd12, %rd10, %rd11;
	st.global.f32 	[%rd12], %f110;
$L__BB0_9:
	ret;

}


// ===== COMPILED SASS (sm_100) =====

	.target	sm_100

	.elftype	@"ET_EXEC"


//--------------------- .note.nv.tkinfo           --------------------------
	.section	.note.nv.tkinfo,"",@"SHT_NOTE"
	.sectionflags	@"SHF_NOTE_NV_TKINFO"
	.tkinfo
        /*0018*/ 	.word	0x00000002
        /*0030*/ 	.string	""
        /*0030*/ 	.string	"ptxas"
        /*0030*/ 	.string	"Cuda compilation tools, release 13.0, V13.0.88"
        /*0030*/ 	.string	"Build cuda_13.0.r13.0/compiler.36424714_0"
        /*0030*/ 	.string	"-arch sm_100 -m 64 "



//--------------------- .note.nv.cuinfo           --------------------------
	.section	.note.nv.cuinfo,"",@"SHT_NOTE"
	.sectionflags	@"SHF_NOTE_NV_CUINFO"
        /*0018*/ 	.short	0x0002
        /*001a*/ 	.short	0x0064
        /*001c*/ 	.short	0x0082
	.zero		2


//--------------------- .nv.info                  --------------------------
	.section	.nv.info,"",@"SHT_CUDA_INFO"
	.align	4


	//----- nvinfo : EIATTR_REGCOUNT
	.align		4
        /*0000*/ 	.byte	0x04, 0x2f
        /*0002*/ 	.short	(.L_1 - .L_0)
	.align		4
.L_0:
        /*0004*/ 	.word	index@(_Z16matrixmul_kernelIfEvPT_S1_S1_j)
        /*0008*/ 	.word	0x00000020


	//----- nvinfo : EIATTR_FRAME_SIZE
	.align		4
.L_1:
        /*000c*/ 	.byte	0x04, 0x11
        /*000e*/ 	.short	(.L_3 - .L_2)
	.align		4
.L_2:
        /*0010*/ 	.word	index@(_Z16matrixmul_kernelIfEvPT_S1_S1_j)
        /*0014*/ 	.word	0x00000000


	//----- nvinfo : EIATTR_MIN_STACK_SIZE
	.align		4
.L_3:
        /*0018*/ 	.byte	0x04, 0x12
        /*001a*/ 	.short	(.L_5 - .L_4)
	.align		4
.L_4:
        /*001c*/ 	.word	index@(_Z16matrixmul_kernelIfEvPT_S1_S1_j)
        /*0020*/ 	.word	0x00000000
.L_5:


//--------------------- .nv.compat                --------------------------
	.section	.nv.compat,"",@"SHT_CUDA_COMPAT_INFO"
	.align	4
        /*0000*/ 	.byte	0x02, 0x09, 0x00, 0x00, 0x02, 0x02, 0x01, 0x00, 0x02, 0x05, 0x05, 0x00, 0x03, 0x07, 0x01, 0x01
        /*0010*/ 	.byte	0x02, 0x03, 0x00, 0x00, 0x02, 0x06, 0x01, 0x00, 0x04, 0x0b, 0x08, 0x00, 0x09, 0x00, 0x00, 0x00
        /*0020*/ 	.byte	0x00, 0x00, 0x00, 0x00


//--------------------- .nv.info._Z16matrixmul_kernelIfEvPT_S1_S1_j --------------------------
	.section	.nv.info._Z16matrixmul_kernelIfEvPT_S1_S1_j,"",@"SHT_CUDA_INFO"
	.sectionflags	@""
	.align	4


	//----- nvinfo : EIATTR_CUDA_API_VERSION
	.align		4
        /*0000*/ 	.byte	0x04, 0x37
        /*0002*/ 	.short	(.L_7 - .L_6)
.L_6:
        /*0004*/ 	.word	0x00000082


	//----- nvinfo : EIATTR_KPARAM_INFO
	.align		4
.L_7:
        /*0008*/ 	.byte	0x04, 0x17
        /*000a*/ 	.short	(.L_9 - .L_8)
.L_8:
        /*000c*/ 	.word	0x00000000
        /*0010*/ 	.short	0x0003
        /*0012*/ 	.short	0x0018
        /*0014*/ 	.byte	0x00, 0xf0, 0x11, 0x00


	//----- nvinfo : EIATTR_KPARAM_INFO
	.align		4
.L_9:
        /*0018*/ 	.byte	0x04, 0x17
        /*001a*/ 	.short	(.L_11 - .L_10)
.L_10:
        /*001c*/ 	.word	0x00000000
        /*0020*/ 	.short	0x0002
        /*0022*/ 	.short	0x0010
        /*0024*/ 	.byte	0x00, 0xf5, 0x21, 0x00


	//----- nvinfo : EIATTR_KPARAM_INFO
	.align		4
.L_11:
        /*0028*/ 	.byte	0x04, 0x17
        /*002a*/ 	.short	(.L_13 - .L_12)
.L_12:
        /*002c*/ 	.word	0x00000000
        /*0030*/ 	.short	0x0001
        /*0032*/ 	.short	0x0008
        /*0034*/ 	.byte	0x00, 0xf5, 0x21, 0x00


	//----- nvinfo : EIATTR_KPARAM_INFO
	.align		4
.L_13:
        /*0038*/ 	.byte	0x04, 0x17
        /*003a*/ 	.short	(.L_15 - .L_14)
.L_14:
        /*003c*/ 	.word	0x00000000
        /*0040*/ 	.short	0x0000
        /*0042*/ 	.short	0x0000
        /*0044*/ 	.byte	0x00, 0xf5, 0x21, 0x00


	//----- nvinfo : EIATTR_SPARSE_MMA_MASK
	.align		4
.L_15:
        /*0048*/ 	.byte	0x03, 0x50
        /*004a*/ 	.short	0x0000


	//----- nvinfo : EIATTR_MAXREG_COUNT
	.align		4
        /*004c*/ 	.byte	0x03, 0x1b
        /*004e*/ 	.short	0x00ff


	//----- nvinfo : EIATTR_NUM_BARRIERS
	.align		4
        /*0050*/ 	.byte	0x02, 0x4c
        /*0052*/ 	.byte	0x01
	.zero		1


	//----- nvinfo : EIATTR_MERCURY_ISA_VERSION
	.align		4
        /*0054*/ 	.byte	0x03, 0x5f
        /*0056*/ 	.short	0x0101


	//----- nvinfo : EIATTR_VRC_CTA_INIT_COUNT
	.align		4
        /*0058*/ 	.byte	0x02, 0x4a
	.zero		1
	.zero		1


	//----- nvinfo : EIATTR_EXIT_INSTR_OFFSETS
	.align		4
        /*005c*/ 	.byte	0x04, 0x1c
        /*005e*/ 	.short	(.L_17 - .L_16)


	//   ....[0]....
.L_16:
        /*0060*/ 	.word	0x00000810


	//   ....[1]....
        /*0064*/ 	.word	0x00000860


	//----- nvinfo : EIATTR_CBANK_PARAM_SIZE
	.align		4
.L_17:
        /*0068*/ 	.byte	0x03, 0x19
        /*006a*/ 	.short	0x001c


	//----- nvinfo : EIATTR_PARAM_CBANK
	.align		4
        /*006c*/ 	.byte	0x04, 0x0a
        /*006e*/ 	.short	(.L_19 - .L_18)
	.align		4
.L_18:
        /*0070*/ 	.word	index@(.nv.constant0._Z16matrixmul_kernelIfEvPT_S1_S1_j)
        /*0074*/ 	.short	0x0380
        /*0076*/ 	.short	0x001c


	//----- nvinfo : EIATTR_SW_WAR
	.align		4
.L_19:
        /*0078*/ 	.byte	0x04, 0x36
        /*007a*/ 	.short	(.L_21 - .L_20)
.L_20:
        /*007c*/ 	.word	0x00000008
.L_21:


//--------------------- .nv.callgraph             --------------------------
	.section	.nv.callgraph,"",@"SHT_CUDA_CALLGRAPH"
	.align	4
	.sectionentsize	8
	.align		4
        /*0000*/ 	.word	0x00000000
	.align		4
        /*0004*/ 	.word	0xffffffff
	.align		4
        /*0008*/ 	.word	0x00000000
	.align		4
        /*000c*/ 	.word	0xfffffffe
	.align		4
        /*0010*/ 	.word	0x00000000
	.align		4
        /*0014*/ 	.word	0xfffffffd
	.align		4
        /*0018*/ 	.word	0x00000000
	.align		4
        /*001c*/ 	.word	0xfffffffc


//--------------------- .text._Z16matrixmul_kernelIfEvPT_S1_S1_j --------------------------
	.section	.text._Z16matrixmul_kernelIfEvPT_S1_S1_j,"ax",@progbits
	.align	128
        .global         _Z16matrixmul_kernelIfEvPT_S1_S1_j
        .type           _Z16matrixmul_kernelIfEvPT_S1_S1_j,@function
        .size           _Z16matrixmul_kernelIfEvPT_S1_S1_j,(.L_x_3 - _Z16matrixmul_kernelIfEvPT_S1_S1_j)
        .other          _Z16matrixmul_kernelIfEvPT_S1_S1_j,@"STO_CUDA_ENTRY STV_DEFAULT"
_Z16matrixmul_kernelIfEvPT_S1_S1_j:
.text._Z16matrixmul_kernelIfEvPT_S1_S1_j:
[----:B------:R-:W-:Y:S01]  /*0000*/  LDC R1, c[0x0][0x37c] ;  /* 0x0000df00ff017b82 */ /* 0x000fe20000000800 */
[----:B------:R-:W0:Y:S01]  /*0010*/  LDCU UR6, c[0x0][0x398] ;  /* 0x00007300ff0677ac */ /* 0x000e220008000800 */
[----:B------:R-:W1:Y:S06]  /*0020*/  S2R R19, SR_TID.Y ;  /* 0x0000000000137919 */ /* 0x000e6c0000002200 */
[----:B------:R-:W1:Y:S01]  /*0030*/  LDC R0, c[0x0][0x364] ;  /* 0x0000d900ff007b82 */ /* 0x000e620000000800 */
[----:B------:R-:W-:Y:S01]  /*0040*/  HFMA2 R23, -RZ, RZ, 0, 0 ;  /* 0x00000000ff177431 */ /* 0x000fe200000001ff */
[----:B------:R-:W2:Y:S01]  /*0050*/  LDCU.64 UR8, c[0x0][0x358] ;  /* 0x00006b00ff0877ac */ /* 0x000ea20008000a00 */
[----:B------:R-:W3:Y:S05]  /*0060*/  S2R R18, SR_TID.X ;  /* 0x0000000000127919 */ /* 0x000eea0000002100 */
[----:B------:R-:W-:Y:S08]  /*0070*/  S2UR UR4, SR_CTAID.X ;  /* 0x00000000000479c3 */ /* 0x000ff00000002500 */
[----:B------:R-:W1:Y:S01]  /*0080*/  S2UR UR5, SR_CTAID.Y ;  /* 0x00000000000579c3 */ /* 0x000e620000002600 */
[----:B0-----:R-:W-:-:S04]  /*0090*/  MOV R6, UR6 ;  /* 0x0000000600067c02 */ /* 0x001fc80008000f00 */
[----:B------:R-:W-:-:S03]  /*00a0*/  IADD3 R2, PT, PT, R6, 0x1f, RZ ;  /* 0x0000001f06027810 */ /* 0x000fc60007ffe0ff */
[----:B------:R-:W3:Y:S01]  /*00b0*/  LDC R3, c[0x0][0x360] ;  /* 0x0000d800ff037b82 */ /* 0x000ee20000000800 */
[----:B------:R-:W-:Y:S01]  /*00c0*/  ISETP.GE.U32.AND P0, PT, R2, 0x20, PT ;  /* 0x000000200200780c */ /* 0x000fe20003f06070 */
[----:B-1----:R-:W-:Y:S02]  /*00d0*/  IMAD R21, R0, UR5, R19 ;  /* 0x0000000500157c24 */ /* 0x002fe4000f8e0213 */
[----:B---3--:R-:W-:-:S10]  /*00e0*/  IMAD R20, R3, UR4, R18 ;  /* 0x0000000403147c24 */ /* 0x008fd4000f8e0212 */
[----:B--2---:R-:W-:Y:S05]  /*00f0*/  @!P0 BRA `(.L_x_0) ;  /* 0x0000000400bc8947 */ /* 0x004fea0003800000 */
[----:B------:R-:W0:Y:S01]  /*0100*/  S2UR UR6, SR_CgaCtaId ;  /* 0x00000000000679c3 */ /* 0x000e220000008800 */
[----:B------:R-:W-:Y:S01]  /*0110*/  UMOV UR4, 0x400 ;  /* 0x0000040000047882 */ /* 0x000fe20000000000 */
[----:B------:R-:W-:Y:S01]  /*0120*/  SHF.R.U32.HI R2, RZ, 0x5, R2 ;  /* 0x00000005ff027819 */ /* 0x000fe20000011602 */
[----:B------:R-:W-:Y:S01]  /*0130*/  UIADD3 UR5, UPT, UPT, UR4, 0x1000, URZ ;  /* 0x0000100004057890 */ /* 0x000fe2000fffe0ff */
[----:B------:R-:W-:Y:S01]  /*0140*/  MOV R23, RZ ;  /* 0x000000ff00177202 */ /* 0x000fe20000000f00 */
[-C--:B------:R-:W-:Y:S01]  /*0150*/  IMAD R17, R19, R6.reuse, R20 ;  /* 0x0000000613117224 */ /* 0x080fe200078e0214 */
[----:B------:R-:W-:Y:S01]  /*0160*/  IADD3 R16, PT, PT, -R2, RZ, RZ ;  /* 0x000000ff02107210 */ /* 0x000fe20007ffe1ff */
[----:B------:R-:W-:Y:S01]  /*0170*/  IMAD R7, R21, R6, R18 ;  /* 0x0000000615077224 */ /* 0x000fe200078e0212 */
[----:B------:R-:W1:Y:S01]  /*0180*/  LDC R0, c[0x0][0x398] ;  /* 0x0000e600ff007b82 */ /* 0x000e620000000800 */
[----:B0-----:R-:W-:Y:S02]  /*0190*/  ULEA UR4, UR6, UR4, 0x18 ;  /* 0x0000000406047291 */ /* 0x001fe4000f8ec0ff */
[----:B------:R-:W-:-:S04]  /*01a0*/  ULEA UR5, UR6, UR5, 0x18 ;  /* 0x0000000506057291 */ /* 0x000fc8000f8ec0ff */
[C---:B------:R-:W-:Y:S02]  /*01b0*/  LEA R5, R19.reuse, UR4, 0x7 ;  /* 0x0000000413057c11 */ /* 0x040fe4000f8e38ff */
[C---:B------:R-:W-:Y:S02]  /*01c0*/  LEA R2, R18.reuse, UR5, 0x2 ;  /* 0x0000000512027c11 */ /* 0x040fe4000f8e10ff */
[----:B------:R-:W-:Y:S02]  /*01d0*/  LEA R4, R18, R5, 0x2 ;  /* 0x0000000512047211 */ /* 0x000fe400078e10ff */
[----:B------:R-:W-:-:S07]  /*01e0*/  LEA R3, R19, R2, 0x7 ;  /* 0x0000000213037211 */ /* 0x000fce00078e38ff */
.L_x_1:
[----:B------:R-:W-:Y:S01]  /*01f0*/  VIMNMX.U32 R9, PT, PT, R21, R18, !PT ;  /* 0x0000001215097248 */ /* 0x000fe20007fe0000 */
[----:B------:R-:W-:Y:S01]  /*0200*/  HFMA2 R27, -RZ, RZ, 0, 0 ;  /* 0x00000000ff1b7431 */ /* 0x000fe200000001ff */
[----:B-1----:R-:W-:Y:S02]  /*0210*/  MOV R6, R0 ;  /* 0x0000000000067202 */ /* 0x002fe40000000f00 */
[----:B------:R-:W-:Y:S02]  /*0220*/  VIMNMX.U32 R11, PT, PT, R20, R19, !PT ;  /* 0x00000013140b7248 */ /* 0x000fe40007fe0000 */
[-C--:B------:R-:W-:Y:S02]  /*0230*/  ISETP.GE.U32.AND P0, PT, R9, R6.reuse, PT ;  /* 0x000000060900720c */ /* 0x080fe40003f06070 */
[----:B------:R-:W-:Y:S02]  /*0240*/  ISETP.GE.U32.AND P1, PT, R11, R6, PT ;  /* 0x000000060b00720c */ /* 0x000fe40003f26070 */
[----:B------:R-:W-:-:S09]  /*0250*/  MOV R22, RZ ;  /* 0x000000ff00167202 */ /* 0x000fd20000000f00 */
[----:B------:R-:W0:Y:S08]  /*0260*/  @!P0 LDC.64 R10, c[0x0][0x380] ;  /* 0x0000e000ff0a8b82 */ /* 0x000e300000000a00 */
[----:B------:R-:W1:Y:S01]  /*0270*/  @!P1 LDC.64 R8, c[0x0][0x388] ;  /* 0x0000e200ff089b82 */ /* 0x000e620000000a00 */
[----:B0-----:R-:W-:-:S05]  /*0280*/  @!P0 IMAD.WIDE.U32 R10, R7, 0x4, R10 ;  /* 0x00000004070a8825 */ /* 0x001fca00078e000a */
[----:B------:R-:W2:Y:S01]  /*0290*/  @!P0 LDG.E R27, desc[UR8][R10.64] ;  /* 0x000000080a1b8981 */ /* 0x000ea2000c1e1900 */
[----:B-1----:R-:W-:-:S05]  /*02a0*/  @!P1 IMAD.WIDE.U32 R8, R17, 0x4, R8 ;  /* 0x0000000411089825 */ /* 0x002fca00078e0008 */
[----:B------:R-:W3:Y:S04]  /*02b0*/  @!P1 LDG.E R22, desc[UR8][R8.64] ;  /* 0x0000000808169981 */ /* 0x000ee8000c1e1900 */
[----:B--2---:R-:W-:Y:S04]  /*02c0*/  STS [R4], R27 ;  /* 0x0000001b04007388 */ /* 0x004fe80000000800 */
[----:B---3--:R-:W-:Y:S01]  /*02d0*/  STS [R3], R22 ;  /* 0x0000001603007388 */ /* 0x008fe20000000800 */
[----:B------:R-:W-:Y:S06]  /*02e0*/  BAR.SYNC.DEFER_BLOCKING 0x0 ;  /* 0x0000000000007b1d */ /* 0x000fec0000010000 */
[----:B------:R-:W-:Y:S04]  /*02f0*/  LDS R26, [R2] ;  /* 0x00000000021a7984 */ /* 0x000fe80000000800 */
[----:B------:R-:W0:Y:S04]  /*0300*/  LDS.128 R12, [R5] ;  /* 0x00000000050c7984 */ /* 0x000e280000000c00 */
[----:B------:R-:W1:Y:S04]  /*0310*/  LDS R29, [R2+0x80] ;  /* 0x00008000021d7984 */ /* 0x000e680000000800 */
[----:B------:R-:W2:Y:S04]  /*0320*/  LDS R25, [R2+0x100] ;  /* 0x0001000002197984 */ /* 0x000ea80000000800 */
[----:B------:R-:W3:Y:S04]  /*0330*/  LDS R24, [R2+0x180] ;  /* 0x0001800002187984 */ /* 0x000ee80000000800 */
[----:B------:R-:W-:Y:S04]  /*0340*/  LDS.128 R8, [R5+0x10] ;  /* 0x0000100005087984 */ /* 0x000fe80000000c00 */
[----:B------:R-:W-:Y:S01]  /*0350*/  LDS R22, [R2+0x280] ;  /* 0x0002800002167984 */ /* 0x000fe20000000800 */
[----:B0-----:R-:W-:-:S03]  /*0360*/  FFMA R12, R12, R26, R23 ;  /* 0x0000001a0c0c7223 */ /* 0x001fc60000000017 */
[----:B------:R-:W0:Y:S01]  /*0370*/  LDS R23, [R2+0x200] ;  /* 0x0002000002177984 */ /* 0x000e220000000800 */
[----:B-1----:R-:W-:-:S03]  /*0380*/  FFMA R12, R29, R13, R12 ;  /* 0x0000000d1d0c7223 */ /* 0x002fc6000000000c */
[----:B------:R-:W-:Y:S01]  /*0390*/  LDS R26, [R2+0xb80] ;  /* 0x000b8000021a7984 */ /* 0x000fe20000000800 */
[----:B--2---:R-:W-:-:S03]  /*03a0*/  FFMA R13, R25, R14, R12 ;  /* 0x0000000e190d7223 */ /* 0x004fc6000000000c */
[----:B------:R-:W1:Y:S01]  /*03b0*/  LDS R25, [R2+0x300] ;  /* 0x0003000002197984 */ /* 0x000e620000000800 */
[----:B---3--:R-:W-:-:S03]  /*03c0*/  FFMA R13, R24, R15, R13 ;  /* 0x0000000f180d7223 */ /* 0x008fc6000000000d */
[----:B------:R-:W2:Y:S01]  /*03d0*/  LDS R24, [R2+0x380] ;  /* 0x0003800002187984 */ /* 0x000ea20000000800 */
[----:B0-----:R-:W-:-:S03]  /*03e0*/  FFMA R27, R8, R23, R13 ;  /* 0x00000017081b7223 */ /* 0x001fc6000000000d */
[----:B------:R-:W-:Y:S04]  /*03f0*/  LDS R23, [R2+0x400] ;  /* 0x0004000002177984 */ /* 0x000fe80000000800 */
[----:B------:R-:W0:Y:S01]  /*0400*/  LDS.128 R12, [R5+0x20] ;  /* 0x00002000050c7984 */ /* 0x000e220000000c00 */
[----:B------:R-:W-:-:S03]  /*0410*/  FFMA R8, R22, R9, R27 ;  /* 0x0000000916087223 */ /* 0x000fc6000000001b */
[----:B------:R-:W3:Y:S01]  /*0420*/  LDS R22, [R2+0x480] ;  /* 0x0004800002167984 */ /* 0x000ee20000000800 */
[----:B-1----:R-:W-:-:S03]  /*0430*/  FFMA R9, R25, R10, R8 ;  /* 0x0000000a19097223 */ /* 0x002fc60000000008 */
[----:B------:R-:W1:Y:S01]  /*0440*/  LDS R25, [R2+0x500] ;  /* 0x0005000002197984 */ /* 0x000e620000000800 */
[----:B--2---:R-:W-:-:S03]  /*0450*/  FFMA R9, R24, R11, R9 ;  /* 0x0000000b18097223 */ /* 0x004fc60000000009 */
[----:B------:R-:W2:Y:S01]  /*0460*/  LDS R24, [R2+0x580] ;  /* 0x0005800002187984 */ /* 0x000ea20000000800 */
[----:B0-----:R-:W-:-:S03]  /*0470*/  FFMA R27, R12, R23, R9 ;  /* 0x000000170c1b7223 */ /* 0x001fc60000000009 */
[----:B------:R-:W-:Y:S04]  /*0480*/  LDS R23, [R2+0x600] ;  /* 0x0006000002177984 */ /* 0x000fe80000000800 */
[----:B------:R-:W0:Y:S01]  /*0490*/  LDS.128 R8, [R5+0x30] ;  /* 0x0000300005087984 */ /* 0x000e220000000c00 */
[----:B---3--:R-:W-:-:S03]  /*04a0*/  FFMA R12, R22, R13, R27 ;  /* 0x0000000d160c7223 */ /* 0x008fc6000000001b */
        /* <DEDUP_REMOVED lines=22> */
[----:B------:R-:W-:Y:S04]  /*0610*/  LDS R27, [R2+0xc00] ;  /* 0x000c0000021b7984 */ /* 0x000fe80000000800 */
[----:B------:R-:W-:Y:S01]  /*0620*/  LDS R24, [R2+0xc80] ;  /* 0x000c800002187984 */ /* 0x000fe20000000800 */
[----:B0-----:R-:W-:-:S03]  /*0630*/  FFMA R23, R8, R23, R13 ;  /* 0x0000001708177223 */ /* 0x001fc6000000000d */
[----:B------:R-:W0:Y:S01]  /*0640*/  LDS.128 R12, [R5+0x60] ;  /* 0x00006000050c7984 */ /* 0x000e220000000c00 */
[----:B---3--:R-:W-:-:S03]  /*0650*/  FFMA R22, R22, R9, R23 ;  /* 0x0000000916167223 */ /* 0x008fc60000000017 */
[----:B------:R-:W2:Y:S01]  /*0660*/  LDS R23, [R2+0xd00] ;  /* 0x000d000002177984 */ /* 0x000ea20000000800 */
[----:B-1----:R-:W-:-:S03]  /*0670*/  FFMA R25, R25, R10, R22 ;  /* 0x0000000a19197223 */ /* 0x002fc60000000016 */
[----:B------:R-:W1:Y:S01]  /*0680*/  LDS R22, [R2+0xd80] ;  /* 0x000d800002167984 */ /* 0x000e620000000800 */
[----:B------:R-:W-:-:S03]  /*0690*/  FFMA R11, R26, R11, R25 ;  /* 0x0000000b1a0b7223 */ /* 0x000fc60000000019 */
[----:B------:R-:W-:Y:S01]  /*06a0*/  LDS R25, [R2+0xe00] ;  /* 0x000e000002197984 */ /* 0x000fe20000000800 */
[----:B0-----:R-:W-:-:S03]  /*06b0*/  FFMA R27, R12, R27, R11 ;  /* 0x0000001b0c1b7223 */ /* 0x001fc6000000000b */
[----:B------:R-:W0:Y:S01]  /*06c0*/  LDS.128 R8, [R5+0x70] ;  /* 0x0000700005087984 */ /* 0x000e220000000c00 */
[----:B------:R-:W-:-:S03]  /*06d0*/  FFMA R24, R24, R13, R27 ;  /* 0x0000000d18187223 */ /* 0x000fc6000000001b */
[----:B------:R-:W3:Y:S04]  /*06e0*/  LDS R27, [R2+0xe80] ;  /* 0x000e8000021b7984 */ /* 0x000ee80000000800 */
[----:B------:R-:W4:Y:S04]  /*06f0*/  LDS R13, [R2+0xf00] ;  /* 0x000f0000020d7984 */ /* 0x000f280000000800 */
[----:B------:R-:W5:Y:S01]  /*0700*/  LDS R12, [R2+0xf80] ;  /* 0x000f8000020c7984 */ /* 0x000f620000000800 */
[----:B--2---:R-:W-:Y:S01]  /*0710*/  FFMA R23, R23, R14, R24 ;  /* 0x0000000e17177223 */ /* 0x004fe20000000018 */
[----:B------:R-:W-:-:S03]  /*0720*/  IADD3 R16, PT, PT, R16, 0x1, RZ ;  /* 0x0000000110107810 */ /* 0x000fc60007ffe0ff */
[----:B-1----:R-:W-:Y:S01]  /*0730*/  FFMA R15, R22, R15, R23 ;  /* 0x0000000f160f7223 */ /* 0x002fe20000000017 */
[----:B------:R-:W-:Y:S01]  /*0740*/  BAR.SYNC.DEFER_BLOCKING 0x0 ;  /* 0x0000000000007b1d */ /* 0x000fe20000010000 */
[----:B------:R-:W-:Y:S02]  /*0750*/  ISETP.NE.AND P0, PT, R16, RZ, PT ;  /* 0x000000ff1000720c */ /* 0x000fe40003f05270 */
[----:B------:R-:W-:Y:S02]  /*0760*/  IADD3 R19, PT, PT, R19, 0x20, RZ ;  /* 0x0000002013137810 */ /* 0x000fe40007ffe0ff */
[----:B------:R-:W-:Y:S02]  /*0770*/  IADD3 R18, PT, PT, R18, 0x20, RZ ;  /* 0x0000002012127810 */ /* 0x000fe40007ffe0ff */
[----:B------:R-:W-:Y:S02]  /*0780*/  IADD3 R7, PT, PT, R7, 0x20, RZ ;  /* 0x0000002007077810 */ /* 0x000fe40007ffe0ff */
[----:B------:R-:W-:Y:S01]  /*0790*/  LEA R17, R6, R17, 0x5 ;  /* 0x0000001106117211 */ /* 0x000fe200078e28ff */
[----:B0-----:R-:W-:-:S04]  /*07a0*/  FFMA R8, R8, R25, R15 ;  /* 0x0000001908087223 */ /* 0x001fc8000000000f */
[----:B---3--:R-:W-:-:S04]  /*07b0*/  FFMA R8, R27, R9, R8 ;  /* 0x000000091b087223 */ /* 0x008fc80000000008 */
[----:B----4-:R-:W-:-:S04]  /*07c0*/  FFMA R13, R13, R10, R8 ;  /* 0x0000000a0d0d7223 */ /* 0x010fc80000000008 */
[----:B-----5:R-:W-:Y:S01]  /*07d0*/  FFMA R23, R12, R11, R13 ;  /* 0x0000000b0c177223 */ /* 0x020fe2000000000d */
[----:B------:R-:W-:Y:S06]  /*07e0*/  @P0 BRA `(.L_x_1) ;  /* 0xfffffff800800947 */ /* 0x000fec000383ffff */
.L_x_0:
[----:B------:R-:W-:-:S04]  /*07f0*/  VIMNMX.U32 R3, PT, PT, R21, R20, !PT ;  /* 0x0000001415037248 */ /* 0x000fc80007fe0000 */
[----:B------:R-:W-:-:S13]  /*0800*/  ISETP.GE.U32.AND P0, PT, R3, R6, PT ;  /* 0x000000060300720c */ /* 0x000fda0003f06070 */
[----:B------:R-:W-:Y:S05]  /*0810*/  @P0 EXIT ;  /* 0x000000000000094d */ /* 0x000fea0003800000 */
[----:B------:R-:W0:Y:S01]  /*0820*/  LDC.64 R2, c[0x0][0x390] ;  /* 0x0000e400ff027b82 */ /* 0x000e220000000a00 */
[----:B------:R-:W-:-:S04]  /*0830*/  IMAD R21, R21, R6, R20 ;  /* 0x0000000615157224 */ /* 0x000fc800078e0214 */
[----:B0-----:R-:W-:-:S05]  /*0840*/  IMAD.WIDE.U32 R2, R21, 0x4, R2 ;  /* 0x0000000415027825 */ /* 0x001fca00078e0002 */
[----:B------:R-:W-:Y:S01]  /*0850*/  STG.E desc[UR8][R2.64], R23 ;  /* 0x0000001702007986 */ /* 0x000fe2000c101908 */
[----:B------:R-:W-:Y:S05]  /*0860*/  EXIT ;  /* 0x000000000000794d */ /* 0x000fea0003800000 */
.L_x_2:
[----:B------:R-:W-:-:S00]  /*0870*/  BRA `(.L_x_2) ;  /* 0xfffffffc00fc7947 */ /* 0x000fc0000383ffff */
[----:B------:R-:W-:-:S00]  /*0880*/  NOP ;  /* 0x0000000000007918 */ /* 0x000fc00000000000 */
[----:B------:R-:W-:-:S00]  /*0890*/  NOP ;  /* 0x0000000000007918 */ /* 0x000fc00000000000 */
[----:B------:R-:W-:-:S00]  /*08a0*/  NOP ;  /* 0x0000000000007918 */ /* 0x000fc00000000000 */
[----:B------:R-:W-:-:S00]  /*08b0*/  NOP ;  /* 0x0000000000007918 */ /* 0x000fc00000000000 */
[----:B------:R-:W-:-:S00]  /*08c0*/  NOP ;  /* 0x0000000000007918 */ /* 0x000fc00000000000 */
[----:B------:R-:W-:-:S00]  /*08d0*/  NOP ;  /* 0x0000000000007918 */ /* 0x000fc00000000000 */
[----:B------:R-:W-:-:S00]  /*08e0*/  NOP ;  /* 0x0000000000007918 */ /* 0x000fc00000000000 */
[----:B------:R-:W-:-:S00]  /*08f0*/  NOP ;  /* 0x0000000000007918 */ /* 0x000fc00000000000 */
.L_x_3:


//--------------------- .nv.shared._Z16matrixmul_kernelIfEvPT_S1_S1_j --------------------------
	.section	.nv.shared._Z16matrixmul_kernelIfEvPT_S1_S1_j,"aw",@nobits
	.sectionflags	@""
	.align	4
.nv.shared._Z16matrixmul_kernelIfEvPT_S1_S1_j:
	.zero		9216


//--------------------- .nv.shared.reserved.0     --------------------------
	.section	.nv.shared.reserved.0,"aw",@nobits
	.weak		__nv_reservedSMEM_offset_0_alias
	.size		__nv_reservedSMEM_offset_0_alias, 0, 64
	.other		__nv_reservedSMEM_offset_0_alias,@"STO_CUDA_RESERVED_SHARED STV_DEFAULT"
__nv_reservedSMEM_offset_0_alias:
	.zero		0
	.zero		64


//--------------------- .nv.constant0._Z16matrixmul_kernelIfEvPT_S1_S1_j --------------------------
	.section	.nv.constant0._Z16matrixmul_kernelIfEvPT_S1_S1_j,"a",@progbits
	.sectionflags	@""
	.align	4
.nv.constant0._Z16matrixmul_kernelIfEvPT_S1_S1_j:
	.zero		924


//--------------------- SYMBOLS --------------------------

	.type		.nv.reservedSmem.offset0,@object
	.size		.nv.reservedSmem.offset0,0x4
	.type		.nv.reservedSmem.cap,@object
	.size		.nv.reservedSmem.cap,0x4
